//
// Generated by NVIDIA NVVM Compiler
//
// Compiler Build ID: CL-36424714
// Cuda compilation tools, release 13.0, V13.0.88
// Based on NVVM 20.0.0
//

.version 9.0
.target sm_100
.address_size 64

	// .globl	_Z19InclusiveSumKernel1PiS_
// _ZZ19InclusiveSumKernel1PiS_E5temp1 has been demoted
.global .align 1 .b8 _ZN34_INTERNAL_707f2b42_4_k_cu_7188b0574cuda3std3__45__cpo5beginE[1];
.global .align 1 .b8 _ZN34_INTERNAL_707f2b42_4_k_cu_7188b0574cuda3std3__45__cpo3endE[1];
.global .align 1 .b8 _ZN34_INTERNAL_707f2b42_4_k_cu_7188b0574cuda3std3__45__cpo6cbeginE[1];
.global .align 1 .b8 _ZN34_INTERNAL_707f2b42_4_k_cu_7188b0574cuda3std3__45__cpo4cendE[1];
.global .align 1 .b8 _ZN34_INTERNAL_707f2b42_4_k_cu_7188b0574cuda3std3__45__cpo6rbeginE[1];
.global .align 1 .b8 _ZN34_INTERNAL_707f2b42_4_k_cu_7188b0574cuda3std3__45__cpo4rendE[1];
.global .align 1 .b8 _ZN34_INTERNAL_707f2b42_4_k_cu_7188b0574cuda3std3__45__cpo7crbeginE[1];
.global .align 1 .b8 _ZN34_INTERNAL_707f2b42_4_k_cu_7188b0574cuda3std3__45__cpo5crendE[1];
.global .align 1 .b8 _ZN34_INTERNAL_707f2b42_4_k_cu_7188b0574cuda3std3__436_GLOBAL__N__707f2b42_4_k_cu_7188b0576ignoreE[1];
.global .align 1 .b8 _ZN34_INTERNAL_707f2b42_4_k_cu_7188b0574cuda3std3__419piecewise_constructE[1];
.global .align 1 .b8 _ZN34_INTERNAL_707f2b42_4_k_cu_7188b0574cuda3std3__48in_placeE[1];
.global .align 1 .b8 _ZN34_INTERNAL_707f2b42_4_k_cu_7188b0574cuda3std3__420unreachable_sentinelE[1];
.global .align 1 .b8 _ZN34_INTERNAL_707f2b42_4_k_cu_7188b0574cuda3std3__47nulloptE[1];
.global .align 1 .b8 _ZN34_INTERNAL_707f2b42_4_k_cu_7188b0574cuda3std3__48unexpectE[1];
.global .align 1 .b8 _ZN34_INTERNAL_707f2b42_4_k_cu_7188b0574cuda3std6ranges3__45__cpo4swapE[1];
.global .align 1 .b8 _ZN34_INTERNAL_707f2b42_4_k_cu_7188b0574cuda3std6ranges3__45__cpo9iter_moveE[1];
.global .align 1 .b8 _ZN34_INTERNAL_707f2b42_4_k_cu_7188b0574cuda3std6ranges3__45__cpo5beginE[1];
.global .align 1 .b8 _ZN34_INTERNAL_707f2b42_4_k_cu_7188b0574cuda3std6ranges3__45__cpo3endE[1];
.global .align 1 .b8 _ZN34_INTERNAL_707f2b42_4_k_cu_7188b0574cuda3std6ranges3__45__cpo6cbeginE[1];
.global .align 1 .b8 _ZN34_INTERNAL_707f2b42_4_k_cu_7188b0574cuda3std6ranges3__45__cpo4cendE[1];
.global .align 1 .b8 _ZN34_INTERNAL_707f2b42_4_k_cu_7188b0574cuda3std6ranges3__45__cpo7advanceE[1];
.global .align 1 .b8 _ZN34_INTERNAL_707f2b42_4_k_cu_7188b0574cuda3std6ranges3__45__cpo9iter_swapE[1];
.global .align 1 .b8 _ZN34_INTERNAL_707f2b42_4_k_cu_7188b0574cuda3std6ranges3__45__cpo4nextE[1];
.global .align 1 .b8 _ZN34_INTERNAL_707f2b42_4_k_cu_7188b0574cuda3std6ranges3__45__cpo4prevE[1];
.global .align 1 .b8 _ZN34_INTERNAL_707f2b42_4_k_cu_7188b0574cuda3std6ranges3__45__cpo4dataE[1];
.global .align 1 .b8 _ZN34_INTERNAL_707f2b42_4_k_cu_7188b0574cuda3std6ranges3__45__cpo5cdataE[1];
.global .align 1 .b8 _ZN34_INTERNAL_707f2b42_4_k_cu_7188b0574cuda3std6ranges3__45__cpo4sizeE[1];
.global .align 1 .b8 _ZN34_INTERNAL_707f2b42_4_k_cu_7188b0574cuda3std6ranges3__45__cpo5ssizeE[1];
.global .align 1 .b8 _ZN34_INTERNAL_707f2b42_4_k_cu_7188b0574cuda3std6ranges3__45__cpo8distanceE[1];
.global .align 1 .b8 _ZN34_INTERNAL_707f2b42_4_k_cu_7188b0576thrust24THRUST_300001_SM_1000_NS6system6detail10sequential3seqE[1];
.global .align 1 .b8 _ZN34_INTERNAL_707f2b42_4_k_cu_7188b0576thrust24THRUST_300001_SM_1000_NS12placeholders2_1E[1];
.global .align 1 .b8 _ZN34_INTERNAL_707f2b42_4_k_cu_7188b0576thrust24THRUST_300001_SM_1000_NS12placeholders2_2E[1];
.global .align 1 .b8 _ZN34_INTERNAL_707f2b42_4_k_cu_7188b0576thrust24THRUST_300001_SM_1000_NS12placeholders2_3E[1];
.global .align 1 .b8 _ZN34_INTERNAL_707f2b42_4_k_cu_7188b0576thrust24THRUST_300001_SM_1000_NS12placeholders2_4E[1];
.global .align 1 .b8 _ZN34_INTERNAL_707f2b42_4_k_cu_7188b0576thrust24THRUST_300001_SM_1000_NS12placeholders2_5E[1];
.global .align 1 .b8 _ZN34_INTERNAL_707f2b42_4_k_cu_7188b0576thrust24THRUST_300001_SM_1000_NS12placeholders2_6E[1];
.global .align 1 .b8 _ZN34_INTERNAL_707f2b42_4_k_cu_7188b0576thrust24THRUST_300001_SM_1000_NS12placeholders2_7E[1];
.global .align 1 .b8 _ZN34_INTERNAL_707f2b42_4_k_cu_7188b0576thrust24THRUST_300001_SM_1000_NS12placeholders2_8E[1];
.global .align 1 .b8 _ZN34_INTERNAL_707f2b42_4_k_cu_7188b0576thrust24THRUST_300001_SM_1000_NS12placeholders2_9E[1];
.global .align 1 .b8 _ZN34_INTERNAL_707f2b42_4_k_cu_7188b0576thrust24THRUST_300001_SM_1000_NS12placeholders3_10E[1];

.visible .entry _Z19InclusiveSumKernel1PiS_(
	.param .u64 .ptr .align 1 _Z19InclusiveSumKernel1PiS__param_0,
	.param .u64 .ptr .align 1 _Z19InclusiveSumKernel1PiS__param_1
)
{
	.reg .pred 	%p<4>;
	.reg .b32 	%r<71>;
	.reg .b64 	%rd<9>;
	// demoted variable
	.shared .align 16 .b8 _ZZ19InclusiveSumKernel1PiS_E5temp1[672];
	ld.param.u64 	%rd3, [_Z19InclusiveSumKernel1PiS__param_0];
	ld.param.u64 	%rd2, [_Z19InclusiveSumKernel1PiS__param_1];
	cvta.to.global.u64 	%rd4, %rd3;
	mov.u32 	%r5, %ctaid.x;
	mov.u32 	%r6, %ntid.x;
	mov.u32 	%r7, %ntid.y;
	mov.u32 	%r8, %ntid.z;
	mov.u32 	%r9, %tid.z;
	mov.u32 	%r10, %tid.y;
	mov.u32 	%r11, %tid.x;
	mad.lo.s32 	%r12, %r5, %r8, %r9;
	mad.lo.s32 	%r13, %r12, %r7, %r10;
	mad.lo.s32 	%r1, %r13, %r6, %r11;
	mul.wide.s32 	%rd5, %r1, 4;
	add.s64 	%rd1, %rd4, %rd5;
	ld.global.u32 	%r14, [%rd1];
	shl.b32 	%r15, %r10, 4;
	add.s32 	%r2, %r15, %r11;
	shr.u32 	%r16, %r2, 2;
	add.s32 	%r17, %r16, %r2;
	shl.b32 	%r18, %r17, 2;
	mov.u32 	%r19, _ZZ19InclusiveSumKernel1PiS_E5temp1;
	add.s32 	%r20, %r19, %r18;
	add.s32 	%r3, %r20, 16;
	st.shared.u32 	[%r20+16], %r14;
	bar.sync 	0;
	setp.gt.u32 	%p1, %r2, 31;
	@%p1 bra 	$L__BB0_3;
	mad.lo.s32 	%r52, %r2, 20, %r19;
	ld.shared.u32 	%r53, [%r52+16];
	ld.shared.u32 	%r54, [%r52+20];
	ld.shared.u32 	%r55, [%r52+24];
	ld.shared.u32 	%r56, [%r52+28];
	add.s32 	%r57, %r53, %r56;
	add.s32 	%r58, %r57, %r54;
	add.s32 	%r25, %r58, %r55;
	mov.b32 	%r23, 1;
	mov.b32 	%r48, 0;
	mov.b32 	%r50, -1;
	// begin inline asm
	{  .reg .s32 r0;  .reg .pred p;  shfl.sync.up.b32 r0|p, %r25, %r23, %r48, %r50;  @p add.s32 r0, r0, %r25;  mov.s32 %r21, r0;}
	// end inline asm
	mov.b32 	%r29, 2;
	// begin inline asm
	{  .reg .s32 r0;  .reg .pred p;  shfl.sync.up.b32 r0|p, %r21, %r29, %r48, %r50;  @p add.s32 r0, r0, %r21;  mov.s32 %r27, r0;}
	// end inline asm
	mov.b32 	%r35, 4;
	// begin inline asm
	{  .reg .s32 r0;  .reg .pred p;  shfl.sync.up.b32 r0|p, %r27, %r35, %r48, %r50;  @p add.s32 r0, r0, %r27;  mov.s32 %r33, r0;}
	// end inline asm
	mov.b32 	%r41, 8;
	// begin inline asm
	{  .reg .s32 r0;  .reg .pred p;  shfl.sync.up.b32 r0|p, %r33, %r41, %r48, %r50;  @p add.s32 r0, r0, %r33;  mov.s32 %r39, r0;}
	// end inline asm
	mov.b32 	%r47, 16;
	// begin inline asm
	{  .reg .s32 r0;  .reg .pred p;  shfl.sync.up.b32 r0|p, %r39, %r47, %r48, %r50;  @p add.s32 r0, r0, %r39;  mov.s32 %r45, r0;}
	// end inline asm
	sub.s32 	%r59, %r45, %r25;
	setp.eq.s32 	%p2, %r2, 0;
	ld.shared.u32 	%r60, [%r52+16];
	ld.shared.u32 	%r61, [%r52+20];
	ld.shared.u32 	%r62, [%r52+24];
	ld.shared.u32 	%r63, [%r52+28];
	selp.b32 	%r64, 0, %r59, %p2;
	add.s32 	%r65, %r60, %r64;
	add.s32 	%r66, %r61, %r65;
	add.s32 	%r67, %r62, %r66;
	add.s32 	%r68, %r63, %r67;
	st.shared.u32 	[%r52+16], %r65;
	st.shared.u32 	[%r52+20], %r66;
	st.shared.u32 	[%r52+24], %r67;
	st.shared.u32 	[%r52+28], %r68;
	setp.ne.s32 	%p3, %r2, 31;
	@%p3 bra 	$L__BB0_3;
	st.shared.u32 	[_ZZ19InclusiveSumKernel1PiS_E5temp1+656], %r45;
$L__BB0_3:
	cvta.to.global.u64 	%rd6, %rd2;
	bar.sync 	0;
	ld.shared.u32 	%r69, [%r3];
	ld.shared.u32 	%r70, [_ZZ19InclusiveSumKernel1PiS_E5temp1+656];
	st.global.u32 	[%rd1], %r69;
	add.s64 	%rd8, %rd6, %rd5;
	st.global.u32 	[%rd8], %r70;
	ret;

}
	// .globl	_ZN3cub18CUB_300001_SM_10006detail11EmptyKernelIvEEvv
.visible .entry _ZN3cub18CUB_300001_SM_10006detail11EmptyKernelIvEEvv()
{


	ret;

}


// ===== COMPILED SASS (sm_100) =====

	.target	sm_100

	.elftype	@"ET_EXEC"


//--------------------- .note.nv.tkinfo           --------------------------
	.section	.note.nv.tkinfo,"",@"SHT_NOTE"
	.sectionflags	@"SHF_NOTE_NV_TKINFO"
	.tkinfo
        /*0018*/ 	.word	0x00000002
        /*0030*/ 	.string	""
        /*0030*/ 	.string	"ptxas"
        /*0030*/ 	.string	"Cuda compilation tools, release 13.0, V13.0.88"
        /*0030*/ 	.string	"Build cuda_13.0.r13.0/compiler.36424714_0"
        /*0030*/ 	.string	"-arch sm_100 -m 64 "



//--------------------- .note.nv.cuinfo           --------------------------
	.section	.note.nv.cuinfo,"",@"SHT_NOTE"
	.sectionflags	@"SHF_NOTE_NV_CUINFO"
        /*0018*/ 	.short	0x0002
        /*001a*/ 	.short	0x0064
        /*001c*/ 	.short	0x0082
	.zero		2


//--------------------- .nv.info                  --------------------------
	.section	.nv.info,"",@"SHT_CUDA_INFO"
	.align	4


	//----- nvinfo : EIATTR_REGCOUNT
	.align		4
        /*0000*/ 	.byte	0x04, 0x2f
        /*0002*/ 	.short	(.L_41 - .L_40)
	.align		4
.L_40:
        /*0004*/ 	.word	index@(_Z19InclusiveSumKernel1PiS_)
        /*0008*/ 	.word	0x00000018


	//----- nvinfo : EIATTR_FRAME_SIZE
	.align		4
.L_41:
        /*000c*/ 	.byte	0x04, 0x11
        /*000e*/ 	.short	(.L_43 - .L_42)
	.align		4
.L_42:
        /*0010*/ 	.word	index@(_Z19InclusiveSumKernel1PiS_)
        /*0014*/ 	.word	0x00000000


	//----- nvinfo : EIATTR_REGCOUNT
	.align		4
.L_43:
        /*0018*/ 	.byte	0x04, 0x2f
        /*001a*/ 	.short	(.L_45 - .L_44)
	.align		4
.L_44:
        /*001c*/ 	.word	index@(_ZN3cub18CUB_300001_SM_10006detail11EmptyKernelIvEEvv)
        /*0020*/ 	.word	0x00000004


	//----- nvinfo : EIATTR_FRAME_SIZE
	.align		4
.L_45:
        /*0024*/ 	.byte	0x04, 0x11
        /*0026*/ 	.short	(.L_47 - .L_46)
	.align		4
.L_46:
        /*0028*/ 	.word	index@(_ZN3cub18CUB_300001_SM_10006detail11EmptyKernelIvEEvv)
        /*002c*/ 	.word	0x00000000


	//----- nvinfo : EIATTR_MIN_STACK_SIZE
	.align		4
.L_47:
        /*0030*/ 	.byte	0x04, 0x12
        /*0032*/ 	.short	(.L_49 - .L_48)
	.align		4
.L_48:
        /*0034*/ 	.word	index@(_ZN3cub18CUB_300001_SM_10006detail11EmptyKernelIvEEvv)
        /*0038*/ 	.word	0x00000000


	//----- nvinfo : EIATTR_MIN_STACK_SIZE
	.align		4
.L_49:
        /*003c*/ 	.byte	0x04, 0x12
        /*003e*/ 	.short	(.L_51 - .L_50)
	.align		4
.L_50:
        /*0040*/ 	.word	index@(_Z19InclusiveSumKernel1PiS_)
        /*0044*/ 	.word	0x00000000
.L_51:


//--------------------- .nv.compat                --------------------------
	.section	.nv.compat,"",@"SHT_CUDA_COMPAT_INFO"
	.align	4
        /*0000*/ 	.byte	0x02, 0x09, 0x00, 0x00, 0x02, 0x02, 0x01, 0x00, 0x02, 0x05, 0x05, 0x00, 0x03, 0x07, 0x01, 0x01
        /*0010*/ 	.byte	0x02, 0x03, 0x00, 0x00, 0x02, 0x06, 0x01, 0x00, 0x04, 0x0b, 0x08, 0x00, 0x09, 0x00, 0x00, 0x00
        /*0020*/ 	.byte	0x00, 0x00, 0x00, 0x00


//--------------------- .nv.info._ZN3cub18CUB_300001_SM_10006detail11EmptyKernelIvEEvv --------------------------
	.section	.nv.info._ZN3cub18CUB_300001_SM_10006detail11EmptyKernelIvEEvv,"",@"SHT_CUDA_INFO"
	.sectionflags	@""
	.align	4


	//----- nvinfo : EIATTR_CUDA_API_VERSION
	.align		4
        /*0000*/ 	.byte	0x04, 0x37
        /*0002*/ 	.short	(.L_53 - .L_52)
.L_52:
        /*0004*/ 	.word	0x00000082


	//----- nvinfo : EIATTR_SPARSE_MMA_MASK
	.align		4
.L_53:
        /*0008*/ 	.byte	0x03, 0x50
        /*000a*/ 	.short	0x0000


	//----- nvinfo : EIATTR_MAXREG_COUNT
	.align		4
        /*000c*/ 	.byte	0x03, 0x1b
        /*000e*/ 	.short	0x00ff


	//----- nvinfo : EIATTR_MERCURY_ISA_VERSION
	.align		4
        /*0010*/ 	.byte	0x03, 0x5f
        /*0012*/ 	.short	0x0101


	//----- nvinfo : EIATTR_VRC_CTA_INIT_COUNT
	.align		4
        /*0014*/ 	.byte	0x02, 0x4a
	.zero		1
	.zero		1


	//----- nvinfo : EIATTR_EXIT_INSTR_OFFSETS
	.align		4
        /*0018*/ 	.byte	0x04, 0x1c
        /*001a*/ 	.short	(.L_55 - .L_54)


	//   ....[0]....
.L_54:
        /*001c*/ 	.word	0x00000010


	//----- nvinfo : EIATTR_SW_WAR
	.align		4
.L_55:
        /*0020*/ 	.byte	0x04, 0x36
        /*0022*/ 	.short	(.L_57 - .L_56)
.L_56:
        /*0024*/ 	.word	0x00000008
.L_57:


//--------------------- .nv.info._Z19InclusiveSumKernel1PiS_ --------------------------
	.section	.nv.info._Z19InclusiveSumKernel1PiS_,"",@"SHT_CUDA_INFO"
	.sectionflags	@""
	.align	4


	//----- nvinfo : EIATTR_CUDA_API_VERSION
	.align		4
        /*0000*/ 	.byte	0x04, 0x37
        /*0002*/ 	.short	(.L_59 - .L_58)
.L_58:
        /*0004*/ 	.word	0x00000082


	//----- nvinfo : EIATTR_KPARAM_INFO
	.align		4
.L_59:
        /*0008*/ 	.byte	0x04, 0x17
        /*000a*/ 	.short	(.L_61 - .L_60)
.L_60:
        /*000c*/ 	.word	0x00000000
        /*0010*/ 	.short	0x0001
        /*0012*/ 	.short	0x0008
        /*0014*/ 	.byte	0x00, 0xf5, 0x21, 0x00


	//----- nvinfo : EIATTR_KPARAM_INFO
	.align		4
.L_61:
        /*0018*/ 	.byte	0x04, 0x17
        /*001a*/ 	.short	(.L_63 - .L_62)
.L_62:
        /*001c*/ 	.word	0x00000000
        /*0020*/ 	.short	0x0000
        /*0022*/ 	.short	0x0000
        /*0024*/ 	.byte	0x00, 0xf5, 0x21, 0x00


	//----- nvinfo : EIATTR_SPARSE_MMA_MASK
	.align		4
.L_63:
        /*0028*/ 	.byte	0x03, 0x50
        /*002a*/ 	.short	0x0000


	//----- nvinfo : EIATTR_MAXREG_COUNT
	.align		4
        /*002c*/ 	.byte	0x03, 0x1b
        /*002e*/ 	.short	0x00ff


	//----- nvinfo : EIATTR_NUM_BARRIERS
	.align		4
        /*0030*/ 	.byte	0x02, 0x4c
        /*0032*/ 	.byte	0x01
	.zero		1


	//----- nvinfo : EIATTR_MERCURY_ISA_VERSION
	.align		4
        /*0034*/ 	.byte	0x03, 0x5f
        /*0036*/ 	.short	0x0101


	//----- nvinfo : EIATTR_COOP_GROUP_MASK_REGIDS
	.align		4
        /*0038*/ 	.byte	0x04, 0x29
        /*003a*/ 	.short	(.L_65 - .L_64)


	//   ....[0]....
.L_64:
        /*003c*/ 	.word	0xffffffff


	//   ....[1]....
        /*0040*/ 	.word	0xffffffff


	//   ....[2]....
        /*0044*/ 	.word	0xffffffff


	//   ....[3]....
        /*0048*/ 	.word	0xffffffff


	//   ....[4]....
        /*004c*/ 	.word	0xffffffff


	//   ....[5]....
        /*0050*/ 	.word	0x05000012


	//   ....[6]....
        /*0054*/ 	.word	0x05000012


	//   ....[7]....
        /*0058*/ 	.word	0x05000012


	//   ....[8]....
        /*005c*/ 	.word	0x05000012


	//   ....[9]....
        /*0060*/ 	.word	0x05000012


	//----- nvinfo : EIATTR_COOP_GROUP_INSTR_OFFSETS
	.align		4
.L_65:
        /*0064*/ 	.byte	0x04, 0x28
        /*0066*/ 	.short	(.L_67 - .L_66)


	//   ....[0]....
.L_66:
        /*0068*/ 	.word	0x00000220


	//   ....[1]....
        /*006c*/ 	.word	0x00000240


	//   ....[2]....
        /*0070*/ 	.word	0x00000260


	//   ....[3]....
        /*0074*/ 	.word	0x00000280


	//   ....[4]....
        /*0078*/ 	.word	0x000002a0


	//   ....[5]....
        /*007c*/ 	.word	0x00000470


	//   ....[6]....
        /*0080*/ 	.word	0x000004e0


	//   ....[7]....
        /*0084*/ 	.word	0x00000550


	//   ....[8]....
        /*0088*/ 	.word	0x000005c0


	//   ....[9]....
        /*008c*/ 	.word	0x00000630


	//----- nvinfo : EIATTR_VRC_CTA_INIT_COUNT
	.align		4
.L_67:
        /*0090*/ 	.byte	0x02, 0x4a
	.zero		1
	.zero		1


	//----- nvinfo : EIATTR_EXIT_INSTR_OFFSETS
	.align		4
        /*0094*/ 	.byte	0x04, 0x1c
        /*0096*/ 	.short	(.L_69 - .L_68)


	//   ....[0]....
.L_68:
        /*0098*/ 	.word	0x00000410


	//----- nvinfo : EIATTR_CRS_STACK_SIZE
	.align		4
.L_69:
        /*009c*/ 	.byte	0x04, 0x1e
        /*009e*/ 	.short	(.L_71 - .L_70)
.L_70:
        /*00a0*/ 	.word	0x00000000


	//----- nvinfo : EIATTR_CBANK_PARAM_SIZE
	.align		4
.L_71:
        /*00a4*/ 	.byte	0x03, 0x19
        /*00a6*/ 	.short	0x0010


	//----- nvinfo : EIATTR_PARAM_CBANK
	.align		4
        /*00a8*/ 	.byte	0x04, 0x0a
        /*00aa*/ 	.short	(.L_73 - .L_72)
	.align		4
.L_72:
        /*00ac*/ 	.word	index@(.nv.constant0._Z19InclusiveSumKernel1PiS_)
        /*00b0*/ 	.short	0x0380
        /*00b2*/ 	.short	0x0010


	//----- nvinfo : EIATTR_SW_WAR
	.align		4
.L_73:
        /*00b4*/ 	.byte	0x04, 0x36
        /*00b6*/ 	.short	(.L_75 - .L_74)
.L_74:
        /*00b8*/ 	.word	0x00000008
.L_75:


//--------------------- .nv.callgraph             --------------------------
	.section	.nv.callgraph,"",@"SHT_CUDA_CALLGRAPH"
	.align	4
	.sectionentsize	8
	.align		4
        /*0000*/ 	.word	0x00000000
	.align		4
        /*0004*/ 	.word	0xffffffff
	.align		4
        /*0008*/ 	.word	0x00000000
	.align		4
        /*000c*/ 	.word	0xfffffffe
	.align		4
        /*0010*/ 	.word	0x00000000
	.align		4
        /*0014*/ 	.word	0xfffffffd
	.align		4
        /*0018*/ 	.word	0x00000000
	.align		4
        /*001c*/ 	.word	0xfffffffc


//--------------------- .nv.constant4             --------------------------
	.section	.nv.constant4,"a",@progbits
	.align	8
	.align		8
.nv.constant4:
        /*0000*/ 	.dword	_ZN34_INTERNAL_707f2b42_4_k_cu_7188b0574cuda3std3__45__cpo5beginE
	.align		8
        /*0008*/ 	.dword	_ZN34_INTERNAL_707f2b42_4_k_cu_7188b0574cuda3std3__45__cpo3endE
	.align		8
        /*0010*/ 	.dword	_ZN34_INTERNAL_707f2b42_4_k_cu_7188b0574cuda3std3__45__cpo6cbeginE
	.align		8
        /*0018*/ 	.dword	_ZN34_INTERNAL_707f2b42_4_k_cu_7188b0574cuda3std3__45__cpo4cendE
	.align		8
        /*0020*/ 	.dword	_ZN34_INTERNAL_707f2b42_4_k_cu_7188b0574cuda3std3__45__cpo6rbeginE
	.align		8
        /*0028*/ 	.dword	_ZN34_INTERNAL_707f2b42_4_k_cu_7188b0574cuda3std3__45__cpo4rendE
	.align		8
        /*0030*/ 	.dword	_ZN34_INTERNAL_707f2b42_4_k_cu_7188b0574cuda3std3__45__cpo7crbeginE
	.align		8
        /*0038*/ 	.dword	_ZN34_INTERNAL_707f2b42_4_k_cu_7188b0574cuda3std3__45__cpo5crendE
	.align		8
        /*0040*/ 	.dword	_ZN34_INTERNAL_707f2b42_4_k_cu_7188b0574cuda3std3__436_GLOBAL__N__707f2b42_4_k_cu_7188b0576ignoreE
	.align		8
        /*0048*/ 	.dword	_ZN34_INTERNAL_707f2b42_4_k_cu_7188b0574cuda3std3__419piecewise_constructE
	.align		8
        /*0050*/ 	.dword	_ZN34_INTERNAL_707f2b42_4_k_cu_7188b0574cuda3std3__48in_placeE
	.align		8
        /*0058*/ 	.dword	_ZN34_INTERNAL_707f2b42_4_k_cu_7188b0574cuda3std3__420unreachable_sentinelE
	.align		8
        /*0060*/ 	.dword	_ZN34_INTERNAL_707f2b42_4_k_cu_7188b0574cuda3std3__47nulloptE
	.align		8
        /*0068*/ 	.dword	_ZN34_INTERNAL_707f2b42_4_k_cu_7188b0574cuda3std3__48unexpectE
	.align		8
        /*0070*/ 	.dword	_ZN34_INTERNAL_707f2b42_4_k_cu_7188b0574cuda3std6ranges3__45__cpo4swapE
	.align		8
        /*0078*/ 	.dword	_ZN34_INTERNAL_707f2b42_4_k_cu_7188b0574cuda3std6ranges3__45__cpo9iter_moveE
	.align		8
        /*0080*/ 	.dword	_ZN34_INTERNAL_707f2b42_4_k_cu_7188b0574cuda3std6ranges3__45__cpo5beginE
	.align		8
        /*0088*/ 	.dword	_ZN34_INTERNAL_707f2b42_4_k_cu_7188b0574cuda3std6ranges3__45__cpo3endE
	.align		8
        /*0090*/ 	.dword	_ZN34_INTERNAL_707f2b42_4_k_cu_7188b0574cuda3std6ranges3__45__cpo6cbeginE
	.align		8
        /*0098*/ 	.dword	_ZN34_INTERNAL_707f2b42_4_k_cu_7188b0574cuda3std6ranges3__45__cpo4cendE
	.align		8
        /*00a0*/ 	.dword	_ZN34_INTERNAL_707f2b42_4_k_cu_7188b0574cuda3std6ranges3__45__cpo7advanceE
	.align		8
        /*00a8*/ 	.dword	_ZN34_INTERNAL_707f2b42_4_k_cu_7188b0574cuda3std6ranges3__45__cpo9iter_swapE
	.align		8
        /*00b0*/ 	.dword	_ZN34_INTERNAL_707f2b42_4_k_cu_7188b0574cuda3std6ranges3__45__cpo4nextE
	.align		8
        /*00b8*/ 	.dword	_ZN34_INTERNAL_707f2b42_4_k_cu_7188b0574cuda3std6ranges3__45__cpo4prevE
	.align		8
        /*00c0*/ 	.dword	_ZN34_INTERNAL_707f2b42_4_k_cu_7188b0574cuda3std6ranges3__45__cpo4dataE
	.align		8
        /*00c8*/ 	.dword	_ZN34_INTERNAL_707f2b42_4_k_cu_7188b0574cuda3std6ranges3__45__cpo5cdataE
	.align		8
        /*00d0*/ 	.dword	_ZN34_INTERNAL_707f2b42_4_k_cu_7188b0574cuda3std6ranges3__45__cpo4sizeE
	.align		8
        /*00d8*/ 	.dword	_ZN34_INTERNAL_707f2b42_4_k_cu_7188b0574cuda3std6ranges3__45__cpo5ssizeE
	.align		8
        /*00e0*/ 	.dword	_ZN34_INTERNAL_707f2b42_4_k_cu_7188b0574cuda3std6ranges3__45__cpo8distanceE
	.align		8
        /*00e8*/ 	.dword	_ZN34_INTERNAL_707f2b42_4_k_cu_7188b0576thrust24THRUST_300001_SM_1000_NS6system6detail10sequential3seqE
	.align		8
        /*00f0*/ 	.dword	_ZN34_INTERNAL_707f2b42_4_k_cu_7188b0576thrust24THRUST_300001_SM_1000_NS12placeholders2_1E
	.align		8
        /*00f8*/ 	.dword	_ZN34_INTERNAL_707f2b42_4_k_cu_7188b0576thrust24THRUST_300001_SM_1000_NS12placeholders2_2E
	.align		8
        /*0100*/ 	.dword	_ZN34_INTERNAL_707f2b42_4_k_cu_7188b0576thrust24THRUST_300001_SM_1000_NS12placeholders2_3E
	.align		8
        /*0108*/ 	.dword	_ZN34_INTERNAL_707f2b42_4_k_cu_7188b0576thrust24THRUST_300001_SM_1000_NS12placeholders2_4E
	.align		8
        /*0110*/ 	.dword	_ZN34_INTERNAL_707f2b42_4_k_cu_7188b0576thrust24THRUST_300001_SM_1000_NS12placeholders2_5E
	.align		8
        /*0118*/ 	.dword	_ZN34_INTERNAL_707f2b42_4_k_cu_7188b0576thrust24THRUST_300001_SM_1000_NS12placeholders2_6E
	.align		8
        /*0120*/ 	.dword	_ZN34_INTERNAL_707f2b42_4_k_cu_7188b0576thrust24THRUST_300001_SM_1000_NS12placeholders2_7E
	.align		8
        /*0128*/ 	.dword	_ZN34_INTERNAL_707f2b42_4_k_cu_7188b0576thrust24THRUST_300001_SM_1000_NS12placeholders2_8E
	.align		8
        /*0130*/ 	.dword	_ZN34_INTERNAL_707f2b42_4_k_cu_7188b0576thrust24THRUST_300001_SM_1000_NS12placeholders2_9E
	.align		8
        /*0138*/ 	.dword	_ZN34_INTERNAL_707f2b42_4_k_cu_7188b0576thrust24THRUST_300001_SM_1000_NS12placeholders3_10E


//--------------------- .text._ZN3cub18CUB_300001_SM_10006detail11EmptyKernelIvEEvv --------------------------
	.section	.text._ZN3cub18CUB_300001_SM_10006detail11EmptyKernelIvEEvv,"ax",@progbits
	.align	128
        .global         _ZN3cub18CUB_300001_SM_10006detail11EmptyKernelIvEEvv
        .type           _ZN3cub18CUB_300001_SM_10006detail11EmptyKernelIvEEvv,@function
        .size           _ZN3cub18CUB_300001_SM_10006detail11EmptyKernelIvEEvv,(.L_x_10 - _ZN3cub18CUB_300001_SM_10006detail11EmptyKernelIvEEvv)
        .other          _ZN3cub18CUB_300001_SM_10006detail11EmptyKernelIvEEvv,@"STO_CUDA_ENTRY STV_DEFAULT"
_ZN3cub18CUB_300001_SM_10006detail11EmptyKernelIvEEvv:
.text._ZN3cub18CUB_300001_SM_10006detail11EmptyKernelIvEEvv:
[----:B------:R-:W-:Y:S01]  /*0000*/  LDC R1, c[0x0][0x37c] ;  /* 0x0000df00ff017b82 */ /* 0x000fe20000000800 */
[----:B------:R-:W-:Y:S05]  /*0010*/  EXIT ;  /* 0x000000000000794d */ /* 0x000fea0003800000 */
.L_x_0:
[----:B------:R-:W-:-:S00]  /*0020*/  BRA `(.L_x_0) ;  /* 0xfffffffc00fc7947 */ /* 0x000fc0000383ffff */
[----:B------:R-:W-:-:S00]  /*0030*/  NOP ;  /* 0x0000000000007918 */ /* 0x000fc00000000000 */
        /* <DEDUP_REMOVED lines=12> */
.L_x_10:


//--------------------- .text._Z19InclusiveSumKernel1PiS_ --------------------------
	.section	.text._Z19InclusiveSumKernel1PiS_,"ax",@progbits
	.align	128
        .global         _Z19InclusiveSumKernel1PiS_
        .type           _Z19InclusiveSumKernel1PiS_,@function
        .size           _Z19InclusiveSumKernel1PiS_,(.L_x_11 - _Z19InclusiveSumKernel1PiS_)
        .other          _Z19InclusiveSumKernel1PiS_,@"STO_CUDA_ENTRY STV_DEFAULT"
_Z19InclusiveSumKernel1PiS_:
.text._Z19InclusiveSumKernel1PiS_:
[----:B------:R-:W-:Y:S01]  /*0000*/  LDC R1, c[0x0][0x37c] ;  /* 0x0000df00ff017b82 */ /* 0x000fe20000000800 */
[----:B------:R-:W0:Y:S01]  /*0010*/  S2R R5, SR_TID.Z ;  /* 0x0000000000057919 */ /* 0x000e220000002300 */
[----:B------:R-:W1:Y:S06]  /*0020*/  LDCU UR7, c[0x0][0x360] ;  /* 0x00006c00ff0777ac */ /* 0x000e6c0008000800 */
[----:B------:R-:W0:Y:S01]  /*0030*/  S2UR UR6, SR_CTAID.X ;  /* 0x00000000000679c3 */ /* 0x000e220000002500 */
[----:B------:R-:W2:Y:S01]  /*0040*/  S2R R11, SR_TID.Y ;  /* 0x00000000000b7919 */ /* 0x000ea20000002200 */
[----:B------:R-:W2:Y:S01]  /*0050*/  LDCU UR8, c[0x0][0x364] ;  /* 0x00006c80ff0877ac */ /* 0x000ea20008000800 */
[----:B------:R-:W1:Y:S01]  /*0060*/  S2R R6, SR_TID.X ;  /* 0x0000000000067919 */ /* 0x000e620000002100 */
[----:B------:R-:W3:Y:S04]  /*0070*/  LDCU.64 UR4, c[0x0][0x358] ;  /* 0x00006b00ff0477ac */ /* 0x000ee80008000a00 */
[----:B------:R-:W0:Y:S08]  /*0080*/  LDC R0, c[0x0][0x368] ;  /* 0x0000da00ff007b82 */ /* 0x000e300000000800 */
[----:B------:R-:W4:Y:S01]  /*0090*/  LDC.64 R2, c[0x0][0x380] ;  /* 0x0000e000ff027b82 */ /* 0x000f220000000a00 */
[----:B0-----:R-:W-:-:S04]  /*00a0*/  IMAD R0, R0, UR6, R5 ;  /* 0x0000000600007c24 */ /* 0x001fc8000f8e0205 */
[----:B--2---:R-:W-:-:S04]  /*00b0*/  IMAD R0, R0, UR8, R11 ;  /* 0x0000000800007c24 */ /* 0x004fc8000f8e020b */
[----:B-1----:R-:W-:-:S04]  /*00c0*/  IMAD R0, R0, UR7, R6 ;  /* 0x0000000700007c24 */ /* 0x002fc8000f8e0206 */
[----:B----4-:R-:W-:-:S05]  /*00d0*/  IMAD.WIDE R2, R0, 0x4, R2 ;  /* 0x0000000400027825 */ /* 0x010fca00078e0202 */
[----:B---3--:R-:W2:Y:S01]  /*00e0*/  LDG.E R7, desc[UR4][R2.64] ;  /* 0x0000000402077981 */ /* 0x008ea2000c1e1900 */
[----:B------:R-:W-:Y:S01]  /*00f0*/  IMAD R5, R11, 0x10, R6 ;  /* 0x000000100b057824 */ /* 0x000fe200078e0206 */
[----:B------:R-:W-:Y:S01]  /*0100*/  MOV R4, 0x400 ;  /* 0x0000040000047802 */ /* 0x000fe20000000f00 */
[----:B------:R-:W0:Y:S03]  /*0110*/  S2R R9, SR_CgaCtaId ;  /* 0x0000000000097919 */ /* 0x000e260000008800 */
[----:B------:R-:W-:Y:S02]  /*0120*/  ISETP.GT.U32.AND P0, PT, R5, 0x1f, PT ;  /* 0x0000001f0500780c */ /* 0x000fe40003f04070 */
[----:B0-----:R-:W-:Y:S02]  /*0130*/  LEA R4, R9, R4, 0x18 ;  /* 0x0000000409047211 */ /* 0x001fe400078ec0ff */
[----:B------:R-:W-:-:S04]  /*0140*/  LEA.HI R9, R5, R5, RZ, 0x1e ;  /* 0x0000000505097211 */ /* 0x000fc800078ff0ff */
[----:B------:R-:W-:-:S05]  /*0150*/  LEA R6, R9, R4, 0x2 ;  /* 0x0000000409067211 */ /* 0x000fca00078e10ff */
[----:B--2---:R0:W-:Y:S01]  /*0160*/  STS [R6+0x10], R7 ;  /* 0x0000100706007388 */ /* 0x0041e20000000800 */
[----:B------:R-:W-:Y:S06]  /*0170*/  BAR.SYNC.DEFER_BLOCKING 0x0 ;  /* 0x0000000000007b1d */ /* 0x000fec0000010000 */
[----:B------:R-:W-:Y:S05]  /*0180*/  @P0 BRA `(.L_x_1) ;  /* 0x0000000000800947 */ /* 0x000fea0003800000 */
[----:B0-----:R-:W-:Y:S01]  /*0190*/  IMAD R7, R5, 0x14, R4 ;  /* 0x0000001405077824 */ /* 0x001fe200078e0204 */
[----:B------:R-:W-:-:S04]  /*01a0*/  UMOV UR6, 0xffffffff ;  /* 0xffffffff00067882 */ /* 0x000fc80000000000 */
[----:B------:R-:W-:Y:S04]  /*01b0*/  LDS R8, [R7+0x10] ;  /* 0x0000100007087984 */ /* 0x000fe80000000800 */
[----:B------:R-:W-:Y:S04]  /*01c0*/  LDS R9, [R7+0x14] ;  /* 0x0000140007097984 */ /* 0x000fe80000000800 */
[----:B------:R-:W0:Y:S04]  /*01d0*/  LDS R11, [R7+0x1c] ;  /* 0x00001c00070b7984 */ /* 0x000e280000000800 */
[----:B------:R-:W1:Y:S01]  /*01e0*/  LDS R10, [R7+0x18] ;  /* 0x00001800070a7984 */ /* 0x000e620000000800 */
[----:B0-----:R-:W-:-:S05]  /*01f0*/  IADD3 R13, PT, PT, R9, R8, R11 ;  /* 0x00000008090d7210 */ /* 0x001fca0007ffe00b */
[----:B-1----:R-:W-:Y:S01]  /*0200*/  IMAD.IADD R13, R10, 0x1, R13 ;  /* 0x000000010a0d7824 */ /* 0x002fe200078e020d */
[----:B------:R-:W-:Y:S06]  /*0210*/  BRA.DIV UR6, `(.L_x_2) ;  /* 0x0000000206807947 */ /* 0x000fec000b800000 */
[----:B------:R-:W0:Y:S02]  /*0220*/  SHFL.UP P0, R12, R13, 0x1, RZ ;  /* 0x042000000d0c7989 */ /* 0x000e2400000000ff */
[----:B0-----:R-:W-:-:S05]  /*0230*/  @P0 IADD3 R12, PT, PT, R13, R12, RZ ;  /* 0x0000000c0d0c0210 */ /* 0x001fca0007ffe0ff */
[----:B------:R-:W0:Y:S02]  /*0240*/  SHFL.UP P0, R15, R12, 0x2, RZ ;  /* 0x044000000c0f7989 */ /* 0x000e2400000000ff */
[----:B0-----:R-:W-:-:S05]  /*0250*/  @P0 IMAD.IADD R15, R12, 0x1, R15 ;  /* 0x000000010c0f0824 */ /* 0x001fca00078e020f */
[----:B------:R-:W0:Y:S02]  /*0260*/  SHFL.UP P0, R14, R15, 0x4, RZ ;  /* 0x048000000f0e7989 */ /* 0x000e2400000000ff */
[----:B0-----:R-:W-:-:S05]  /*0270*/  @P0 IADD3 R14, PT, PT, R15, R14, RZ ;  /* 0x0000000e0f0e0210 */ /* 0x001fca0007ffe0ff */
[----:B------:R-:W0:Y:S02]  /*0280*/  SHFL.UP P0, R17, R14, 0x8, RZ ;  /* 0x050000000e117989 */ /* 0x000e2400000000ff */
[----:B0-----:R-:W-:-:S05]  /*0290*/  @P0 IMAD.IADD R17, R14, 0x1, R17 ;  /* 0x000000010e110824 */ /* 0x001fca00078e0211 */
[----:B------:R0:W1:Y:S02]  /*02a0*/  SHFL.UP P0, R16, R17, 0x10, RZ ;  /* 0x0600000011107989 */ /* 0x00006400000000ff */
.L_x_8:
[----:B-1----:R-:W-:Y:S02]  /*02b0*/  @P0 IADD3 R16, PT, PT, R17, R16, RZ ;  /* 0x0000001011100210 */ /* 0x002fe40007ffe0ff */
[----:B------:R-:W-:-:S03]  /*02c0*/  ISETP.NE.AND P0, PT, R5, RZ, PT ;  /* 0x000000ff0500720c */ /* 0x000fc60003f05270 */
[----:B------:R-:W-:-:S05]  /*02d0*/  IMAD.IADD R13, R16, 0x1, -R13 ;  /* 0x00000001100d7824 */ /* 0x000fca00078e0a0d */
[----:B------:R-:W-:Y:S02]  /*02e0*/  SEL R13, R13, RZ, P0 ;  /* 0x000000ff0d0d7207 */ /* 0x000fe40000000000 */
[----:B------:R-:W-:Y:S02]  /*02f0*/  ISETP.NE.AND P0, PT, R5, 0x1f, PT ;  /* 0x0000001f0500780c */ /* 0x000fe40003f05270 */
[----:B------:R-:W-:-:S05]  /*0300*/  IADD3 R8, PT, PT, R8, R13, RZ ;  /* 0x0000000d08087210 */ /* 0x000fca0007ffe0ff */
[----:B------:R-:W-:Y:S01]  /*0310*/  IMAD.IADD R9, R9, 0x1, R8 ;  /* 0x0000000109097824 */ /* 0x000fe200078e0208 */
[----:B------:R1:W-:Y:S04]  /*0320*/  STS [R7+0x10], R8 ;  /* 0x0000100807007388 */ /* 0x0003e80000000800 */
[----:B------:R-:W-:Y:S01]  /*0330*/  IADD3 R10, PT, PT, R10, R9, RZ ;  /* 0x000000090a0a7210 */ /* 0x000fe20007ffe0ff */
[----:B------:R1:W-:Y:S04]  /*0340*/  STS [R7+0x14], R9 ;  /* 0x0000140907007388 */ /* 0x0003e80000000800 */
[----:B------:R-:W-:Y:S01]  /*0350*/  IMAD.IADD R12, R11, 0x1, R10 ;  /* 0x000000010b0c7824 */ /* 0x000fe200078e020a */
[----:B------:R1:W-:Y:S04]  /*0360*/  STS [R7+0x18], R10 ;  /* 0x0000180a07007388 */ /* 0x0003e80000000800 */
[----:B------:R1:W-:Y:S04]  /*0370*/  STS [R7+0x1c], R12 ;  /* 0x00001c0c07007388 */ /* 0x0003e80000000800 */
[----:B------:R1:W-:Y:S02]  /*0380*/  @!P0 STS [R4+0x290], R16 ;  /* 0x0002901004008388 */ /* 0x0003e40000000800 */
.L_x_1:
[----:B------:R-:W-:Y:S05]  /*0390*/  WARPSYNC.ALL ;  /* 0x0000000000007948 */ /* 0x000fea0003800000 */
[----:B------:R-:W-:Y:S08]  /*03a0*/  BAR.SYNC.DEFER_BLOCKING 0x0 ;  /* 0x0000000000007b1d */ /* 0x000ff00000010000 */
[----:B-1----:R-:W1:Y:S01]  /*03b0*/  LDC.64 R8, c[0x0][0x388] ;  /* 0x0000e200ff087b82 */ /* 0x002e620000000a00 */
[----:B------:R-:W2:Y:S04]  /*03c0*/  LDS R5, [R6+0x10] ;  /* 0x0000100006057984 */ /* 0x000ea80000000800 */
[----:B0-----:R-:W0:Y:S01]  /*03d0*/  LDS R7, [R4+0x290] ;  /* 0x0002900004077984 */ /* 0x001e220000000800 */
[----:B-1----:R-:W-:-:S03]  /*03e0*/  IMAD.WIDE R8, R0, 0x4, R8 ;  /* 0x0000000400087825 */ /* 0x002fc600078e0208 */
[----:B--2---:R-:W-:Y:S04]  /*03f0*/  STG.E desc[UR4][R2.64], R5 ;  /* 0x0000000502007986 */ /* 0x004fe8000c101904 */
[----:B0-----:R-:W-:Y:S01]  /*0400*/  STG.E desc[UR4][R8.64], R7 ;  /* 0x0000000708007986 */ /* 0x001fe2000c101904 */
[----:B------:R-:W-:Y:S05]  /*0410*/  EXIT ;  /* 0x000000000000794d */ /* 0x000fea0003800000 */
.L_x_2:
[----:B------:R-:W-:Y:S01]  /*0420*/  HFMA2 R21, -RZ, RZ, 0, 0 ;  /* 0x00000000ff157431 */ /* 0x000fe200000001ff */
[----:B------:R-:W-:Y:S01]  /*0430*/  MOV R19, R13 ;  /* 0x0000000d00137202 */ /* 0x000fe20000000f00 */
[----:B------:R-:W-:Y:S02]  /*0440*/  IMAD.MOV.U32 R20, RZ, RZ, 0x1 ;  /* 0x00000001ff147424 */ /* 0x000fe400078e00ff */
[----:B------:R-:W-:-:S07]  /*0450*/  IMAD.MOV.U32 R18, RZ, RZ, -0x1 ;  /* 0xffffffffff127424 */ /* 0x000fce00078e00ff */
[----:B------:R-:W-:Y:S05]  /*0460*/  WARPSYNC.COLLECTIVE R18, `(.L_x_3) ;  /* 0x0000000012087348 */ /* 0x000fea0003c00000 */
[----:B------:R0:W1:Y:S02]  /*0470*/  SHFL.UP P0, R16, R19, R20, R21 ;  /* 0x0400001413107389 */ /* 0x0000640000000015 */
[----:B01----:R-:W-:Y:S05]  /*0480*/  ENDCOLLECTIVE ;  /* 0x000000000000791b */ /* 0x003fea0003800000 */
.L_x_3:
[----:B------:R-:W-:Y:S01]  /*0490*/  IMAD.MOV.U32 R20, RZ, RZ, 0x2 ;  /* 0x00000002ff147424 */ /* 0x000fe200078e00ff */
[----:B------:R-:W-:-:S05]  /*04a0*/  MOV R12, R16 ;  /* 0x00000010000c7202 */ /* 0x000fca0000000f00 */
[----:B------:R-:W-:-:S05]  /*04b0*/  @P0 IMAD.IADD R12, R13, 0x1, R12 ;  /* 0x000000010d0c0824 */ /* 0x000fca00078e020c */
[----:B------:R-:W-:-:S07]  /*04c0*/  MOV R19, R12 ;  /* 0x0000000c00137202 */ /* 0x000fce0000000f00 */
[----:B------:R-:W-:Y:S05]  /*04d0*/  WARPSYNC.COLLECTIVE R18, `(.L_x_4) ;  /* 0x0000000012087348 */ /* 0x000fea0003c00000 */
[----:B------:R0:W1:Y:S02]  /*04e0*/  SHFL.UP P0, R16, R19, R20, R21 ;  /* 0x0400001413107389 */ /* 0x0000640000000015 */
[----:B01----:R-:W-:Y:S05]  /*04f0*/  ENDCOLLECTIVE ;  /* 0x000000000000791b */ /* 0x003fea0003800000 */
.L_x_4:
[----:B------:R-:W-:Y:S01]  /*0500*/  IMAD.MOV.U32 R20, RZ, RZ, 0x4 ;  /* 0x00000004ff147424 */ /* 0x000fe200078e00ff */
[----:B------:R-:W-:-:S05]  /*0510*/  MOV R15, R16 ;  /* 0x00000010000f7202 */ /* 0x000fca0000000f00 */
[----:B------:R-:W-:-:S05]  /*0520*/  @P0 IMAD.IADD R15, R12, 0x1, R15 ;  /* 0x000000010c0f0824 */ /* 0x000fca00078e020f */
[----:B------:R-:W-:-:S07]  /*0530*/  MOV R19, R15 ;  /* 0x0000000f00137202 */ /* 0x000fce0000000f00 */
[----:B------:R-:W-:Y:S05]  /*0540*/  WARPSYNC.COLLECTIVE R18, `(.L_x_5) ;  /* 0x0000000012087348 */ /* 0x000fea0003c00000 */
[----:B------:R0:W1:Y:S02]  /*0550*/  SHFL.UP P0, R16, R19, R20, R21 ;  /* 0x0400001413107389 */ /* 0x0000640000000015 */
[----:B01----:R-:W-:Y:S05]  /*0560*/  ENDCOLLECTIVE ;  /* 0x000000000000791b */ /* 0x003fea0003800000 */
.L_x_5:
[----:B------:R-:W-:Y:S01]  /*0570*/  IMAD.MOV.U32 R20, RZ, RZ, 0x8 ;  /* 0x00000008ff147424 */ /* 0x000fe200078e00ff */
[----:B------:R-:W-:-:S05]  /*0580*/  MOV R14, R16 ;  /* 0x00000010000e7202 */ /* 0x000fca0000000f00 */
[----:B------:R-:W-:-:S05]  /*0590*/  @P0 IMAD.IADD R14, R15, 0x1, R14 ;  /* 0x000000010f0e0824 */ /* 0x000fca00078e020e */
[----:B------:R-:W-:-:S07]  /*05a0*/  MOV R19, R14 ;  /* 0x0000000e00137202 */ /* 0x000fce0000000f00 */
[----:B------:R-:W-:Y:S05]  /*05b0*/  WARPSYNC.COLLECTIVE R18, `(.L_x_6) ;  /* 0x0000000012087348 */ /* 0x000fea0003c00000 */
[----:B------:R0:W1:Y:S02]  /*05c0*/  SHFL.UP P0, R16, R19, R20, R21 ;  /* 0x0400001413107389 */ /* 0x0000640000000015 */
[----:B01----:R-:W-:Y:S05]  /*05d0*/  ENDCOLLECTIVE ;  /* 0x000000000000791b */ /* 0x003fea0003800000 */
.L_x_6:
[----:B------:R-:W-:Y:S01]  /*05e0*/  IMAD.MOV.U32 R20, RZ, RZ, 0x10 ;  /* 0x00000010ff147424 */ /* 0x000fe200078e00ff */
[----:B------:R-:W-:-:S05]  /*05f0*/  MOV R17, R16 ;  /* 0x0000001000117202 */ /* 0x000fca0000000f00 */
[----:B------:R-:W-:-:S05]  /*0600*/  @P0 IMAD.IADD R17, R14, 0x1, R17 ;  /* 0x000000010e110824 */ /* 0x000fca00078e0211 */
[----:B------:R-:W-:-:S07]  /*0610*/  MOV R19, R17 ;  /* 0x0000001100137202 */ /* 0x000fce0000000f00 */
[----:B------:R-:W-:Y:S05]  /*0620*/  WARPSYNC.COLLECTIVE R18, `(.L_x_7) ;  /* 0x0000000012087348 */ /* 0x000fea0003c00000 */
[----:B------:R0:W1:Y:S02]  /*0630*/  SHFL.UP P0, R16, R19, R20, R21 ;  /* 0x0400001413107389 */ /* 0x0000640000000015 */
[----:B01----:R-:W-:Y:S05]  /*0640*/  ENDCOLLECTIVE ;  /* 0x000000000000791b */ /* 0x003fea0003800000 */
.L_x_7:
[----:B------:R-:W-:Y:S05]  /*0650*/  BRA `(.L_x_8) ;  /* 0xfffffffc00147947 */ /* 0x000fea000383ffff */
.L_x_9:
        /* <DEDUP_REMOVED lines=10> */
.L_x_11:


//--------------------- .nv.shared.reserved.0     --------------------------
	.section	.nv.shared.reserved.0,"aw",@nobits
	.weak		__nv_reservedSMEM_offset_0_alias
	.size		__nv_reservedSMEM_offset_0_alias, 0, 64
	.other		__nv_reservedSMEM_offset_0_alias,@"STO_CUDA_RESERVED_SHARED STV_DEFAULT"
__nv_reservedSMEM_offset_0_alias:
	.zero		0
	.zero		64


//--------------------- .nv.global                --------------------------
	.section	.nv.global,"aw",@nobits
.nv.global:
	.type		_ZN34_INTERNAL_707f2b42_4_k_cu_7188b0576thrust24THRUST_300001_SM_1000_NS12placeholders2_5E,@object
	.size		_ZN34_INTERNAL_707f2b42_4_k_cu_7188b0576thrust24THRUST_300001_SM_1000_NS12placeholders2_5E,(_ZN34_INTERNAL_707f2b42_4_k_cu_7188b0574cuda3std3__45__cpo6cbeginE - _ZN34_INTERNAL_707f2b42_4_k_cu_7188b0576thrust24THRUST_300001_SM_1000_NS12placeholders2_5E)
_ZN34_INTERNAL_707f2b42_4_k_cu_7188b0576thrust24THRUST_300001_SM_1000_NS12placeholders2_5E:
	.zero		1
	.type		_ZN34_INTERNAL_707f2b42_4_k_cu_7188b0574cuda3std3__45__cpo6cbeginE,@object
	.size		_ZN34_INTERNAL_707f2b42_4_k_cu_7188b0574cuda3std3__45__cpo6cbeginE,(_ZN34_INTERNAL_707f2b42_4_k_cu_7188b0574cuda3std6ranges3__45__cpo6cbeginE - _ZN34_INTERNAL_707f2b42_4_k_cu_7188b0574cuda3std3__45__cpo6cbeginE)
_ZN34_INTERNAL_707f2b42_4_k_cu_7188b0574cuda3std3__45__cpo6cbeginE:
	.zero		1
	.type		_ZN34_INTERNAL_707f2b42_4_k_cu_7188b0574cuda3std6ranges3__45__cpo6cbeginE,@object
	.size		_ZN34_INTERNAL_707f2b42_4_k_cu_7188b0574cuda3std6ranges3__45__cpo6cbeginE,(_ZN34_INTERNAL_707f2b42_4_k_cu_7188b0574cuda3std3__48in_placeE - _ZN34_INTERNAL_707f2b42_4_k_cu_7188b0574cuda3std6ranges3__45__cpo6cbeginE)
_ZN34_INTERNAL_707f2b42_4_k_cu_7188b0574cuda3std6ranges3__45__cpo6cbeginE:
	.zero		1
	.type		_ZN34_INTERNAL_707f2b42_4_k_cu_7188b0574cuda3std3__48in_placeE,@object
	.size		_ZN34_INTERNAL_707f2b42_4_k_cu_7188b0574cuda3std3__48in_placeE,(_ZN34_INTERNAL_707f2b42_4_k_cu_7188b0574cuda3std6ranges3__45__cpo4sizeE - _ZN34_INTERNAL_707f2b42_4_k_cu_7188b0574cuda3std3__48in_placeE)
_ZN34_INTERNAL_707f2b42_4_k_cu_7188b0574cuda3std3__48in_placeE:
	.zero		1
	.type		_ZN34_INTERNAL_707f2b42_4_k_cu_7188b0574cuda3std6ranges3__45__cpo4sizeE,@object
	.size		_ZN34_INTERNAL_707f2b42_4_k_cu_7188b0574cuda3std6ranges3__45__cpo4sizeE,(_ZN34_INTERNAL_707f2b42_4_k_cu_7188b0576thrust24THRUST_300001_SM_1000_NS12placeholders2_9E - _ZN34_INTERNAL_707f2b42_4_k_cu_7188b0574cuda3std6ranges3__45__cpo4sizeE)
_ZN34_INTERNAL_707f2b42_4_k_cu_7188b0574cuda3std6ranges3__45__cpo4sizeE:
	.zero		1
	.type		_ZN34_INTERNAL_707f2b42_4_k_cu_7188b0576thrust24THRUST_300001_SM_1000_NS12placeholders2_9E,@object
	.size		_ZN34_INTERNAL_707f2b42_4_k_cu_7188b0576thrust24THRUST_300001_SM_1000_NS12placeholders2_9E,(_ZN34_INTERNAL_707f2b42_4_k_cu_7188b0574cuda3std3__45__cpo7crbeginE - _ZN34_INTERNAL_707f2b42_4_k_cu_7188b0576thrust24THRUST_300001_SM_1000_NS12placeholders2_9E)
_ZN34_INTERNAL_707f2b42_4_k_cu_7188b0576thrust24THRUST_300001_SM_1000_NS12placeholders2_9E:
	.zero		1
	.type		_ZN34_INTERNAL_707f2b42_4_k_cu_7188b0574cuda3std3__45__cpo7crbeginE,@object
	.size		_ZN34_INTERNAL_707f2b42_4_k_cu_7188b0574cuda3std3__45__cpo7crbeginE,(_ZN34_INTERNAL_707f2b42_4_k_cu_7188b0574cuda3std6ranges3__45__cpo4nextE - _ZN34_INTERNAL_707f2b42_4_k_cu_7188b0574cuda3std3__45__cpo7crbeginE)
_ZN34_INTERNAL_707f2b42_4_k_cu_7188b0574cuda3std3__45__cpo7crbeginE:
	.zero		1
	.type		_ZN34_INTERNAL_707f2b42_4_k_cu_7188b0574cuda3std6ranges3__45__cpo4nextE,@object
	.size		_ZN34_INTERNAL_707f2b42_4_k_cu_7188b0574cuda3std6ranges3__45__cpo4nextE,(_ZN34_INTERNAL_707f2b42_4_k_cu_7188b0574cuda3std6ranges3__45__cpo4swapE - _ZN34_INTERNAL_707f2b42_4_k_cu_7188b0574cuda3std6ranges3__45__cpo4nextE)
_ZN34_INTERNAL_707f2b42_4_k_cu_7188b0574cuda3std6ranges3__45__cpo4nextE:
	.zero		1
	.type		_ZN34_INTERNAL_707f2b42_4_k_cu_7188b0574cuda3std6ranges3__45__cpo4swapE,@object
	.size		_ZN34_INTERNAL_707f2b42_4_k_cu_7188b0574cuda3std6ranges3__45__cpo4swapE,(_ZN34_INTERNAL_707f2b42_4_k_cu_7188b0576thrust24THRUST_300001_SM_1000_NS12placeholders2_1E - _ZN34_INTERNAL_707f2b42_4_k_cu_7188b0574cuda3std6ranges3__45__cpo4swapE)
_ZN34_INTERNAL_707f2b42_4_k_cu_7188b0574cuda3std6ranges3__45__cpo4swapE:
	.zero		1
	.type		_ZN34_INTERNAL_707f2b42_4_k_cu_7188b0576thrust24THRUST_300001_SM_1000_NS12placeholders2_1E,@object
	.size		_ZN34_INTERNAL_707f2b42_4_k_cu_7188b0576thrust24THRUST_300001_SM_1000_NS12placeholders2_1E,(_ZN34_INTERNAL_707f2b42_4_k_cu_7188b0576thrust24THRUST_300001_SM_1000_NS12placeholders2_3E - _ZN34_INTERNAL_707f2b42_4_k_cu_7188b0576thrust24THRUST_300001_SM_1000_NS12placeholders2_1E)
_ZN34_INTERNAL_707f2b42_4_k_cu_7188b0576thrust24THRUST_300001_SM_1000_NS12placeholders2_1E:
	.zero		1
	.type		_ZN34_INTERNAL_707f2b42_4_k_cu_7188b0576thrust24THRUST_300001_SM_1000_NS12placeholders2_3E,@object
	.size		_ZN34_INTERNAL_707f2b42_4_k_cu_7188b0576thrust24THRUST_300001_SM_1000_NS12placeholders2_3E,(_ZN34_INTERNAL_707f2b42_4_k_cu_7188b0574cuda3std3__45__cpo5beginE - _ZN34_INTERNAL_707f2b42_4_k_cu_7188b0576thrust24THRUST_300001_SM_1000_NS12placeholders2_3E)
_ZN34_INTERNAL_707f2b42_4_k_cu_7188b0576thrust24THRUST_300001_SM_1000_NS12placeholders2_3E:
	.zero		1
	.type		_ZN34_INTERNAL_707f2b42_4_k_cu_7188b0574cuda3std3__45__cpo5beginE,@object
	.size		_ZN34_INTERNAL_707f2b42_4_k_cu_7188b0574cuda3std3__45__cpo5beginE,(_ZN34_INTERNAL_707f2b42_4_k_cu_7188b0574cuda3std6ranges3__45__cpo5beginE - _ZN34_INTERNAL_707f2b42_4_k_cu_7188b0574cuda3std3__45__cpo5beginE)
_ZN34_INTERNAL_707f2b42_4_k_cu_7188b0574cuda3std3__45__cpo5beginE:
	.zero		1
	.type		_ZN34_INTERNAL_707f2b42_4_k_cu_7188b0574cuda3std6ranges3__45__cpo5beginE,@object
	.size		_ZN34_INTERNAL_707f2b42_4_k_cu_7188b0574cuda3std6ranges3__45__cpo5beginE,(_ZN34_INTERNAL_707f2b42_4_k_cu_7188b0574cuda3std3__436_GLOBAL__N__707f2b42_4_k_cu_7188b0576ignoreE - _ZN34_INTERNAL_707f2b42_4_k_cu_7188b0574cuda3std6ranges3__45__cpo5beginE)
_ZN34_INTERNAL_707f2b42_4_k_cu_7188b0574cuda3std6ranges3__45__cpo5beginE:
	.zero		1
	.type		_ZN34_INTERNAL_707f2b42_4_k_cu_7188b0574cuda3std3__436_GLOBAL__N__707f2b42_4_k_cu_7188b0576ignoreE,@object
	.size		_ZN34_INTERNAL_707f2b42_4_k_cu_7188b0574cuda3std3__436_GLOBAL__N__707f2b42_4_k_cu_7188b0576ignoreE,(_ZN34_INTERNAL_707f2b42_4_k_cu_7188b0574cuda3std6ranges3__45__cpo4dataE - _ZN34_INTERNAL_707f2b42_4_k_cu_7188b0574cuda3std3__436_GLOBAL__N__707f2b42_4_k_cu_7188b0576ignoreE)
_ZN34_INTERNAL_707f2b42_4_k_cu_7188b0574cuda3std3__436_GLOBAL__N__707f2b42_4_k_cu_7188b0576ignoreE:
	.zero		1
	.type		_ZN34_INTERNAL_707f2b42_4_k_cu_7188b0574cuda3std6ranges3__45__cpo4dataE,@object
	.size		_ZN34_INTERNAL_707f2b42_4_k_cu_7188b0574cuda3std6ranges3__45__cpo4dataE,(_ZN34_INTERNAL_707f2b42_4_k_cu_7188b0576thrust24THRUST_300001_SM_1000_NS12placeholders2_7E - _ZN34_INTERNAL_707f2b42_4_k_cu_7188b0574cuda3std6ranges3__45__cpo4dataE)
_ZN34_INTERNAL_707f2b42_4_k_cu_7188b0574cuda3std6ranges3__45__cpo4dataE:
	.zero		1
	.type		_ZN34_INTERNAL_707f2b42_4_k_cu_7188b0576thrust24THRUST_300001_SM_1000_NS12placeholders2_7E,@object
	.size		_ZN34_INTERNAL_707f2b42_4_k_cu_7188b0576thrust24THRUST_300001_SM_1000_NS12placeholders2_7E,(_ZN34_INTERNAL_707f2b42_4_k_cu_7188b0574cuda3std3__45__cpo6rbeginE - _ZN34_INTERNAL_707f2b42_4_k_cu_7188b0576thrust24THRUST_300001_SM_1000_NS12placeholders2_7E)
_ZN34_INTERNAL_707f2b42_4_k_cu_7188b0576thrust24THRUST_300001_SM_1000_NS12placeholders2_7E:
	.zero		1
	.type		_ZN34_INTERNAL_707f2b42_4_k_cu_7188b0574cuda3std3__45__cpo6rbeginE,@object
	.size		_ZN34_INTERNAL_707f2b42_4_k_cu_7188b0574cuda3std3__45__cpo6rbeginE,(_ZN34_INTERNAL_707f2b42_4_k_cu_7188b0574cuda3std6ranges3__45__cpo7advanceE - _ZN34_INTERNAL_707f2b42_4_k_cu_7188b0574cuda3std3__45__cpo6rbeginE)
_ZN34_INTERNAL_707f2b42_4_k_cu_7188b0574cuda3std3__45__cpo6rbeginE:
	.zero		1
	.type		_ZN34_INTERNAL_707f2b42_4_k_cu_7188b0574cuda3std6ranges3__45__cpo7advanceE,@object
	.size		_ZN34_INTERNAL_707f2b42_4_k_cu_7188b0574cuda3std6ranges3__45__cpo7advanceE,(_ZN34_INTERNAL_707f2b42_4_k_cu_7188b0574cuda3std3__47nulloptE - _ZN34_INTERNAL_707f2b42_4_k_cu_7188b0574cuda3std6ranges3__45__cpo7advanceE)
_ZN34_INTERNAL_707f2b42_4_k_cu_7188b0574cuda3std6ranges3__45__cpo7advanceE:
	.zero		1
	.type		_ZN34_INTERNAL_707f2b42_4_k_cu_7188b0574cuda3std3__47nulloptE,@object
	.size		_ZN34_INTERNAL_707f2b42_4_k_cu_7188b0574cuda3std3__47nulloptE,(_ZN34_INTERNAL_707f2b42_4_k_cu_7188b0574cuda3std6ranges3__45__cpo8distanceE - _ZN34_INTERNAL_707f2b42_4_k_cu_7188b0574cuda3std3__47nulloptE)
_ZN34_INTERNAL_707f2b42_4_k_cu_7188b0574cuda3std3__47nulloptE:
	.zero		1
	.type		_ZN34_INTERNAL_707f2b42_4_k_cu_7188b0574cuda3std6ranges3__45__cpo8distanceE,@object
	.size		_ZN34_INTERNAL_707f2b42_4_k_cu_7188b0574cuda3std6ranges3__45__cpo8distanceE,(_ZN34_INTERNAL_707f2b42_4_k_cu_7188b0576thrust24THRUST_300001_SM_1000_NS12placeholders2_6E - _ZN34_INTERNAL_707f2b42_4_k_cu_7188b0574cuda3std6ranges3__45__cpo8distanceE)
_ZN34_INTERNAL_707f2b42_4_k_cu_7188b0574cuda3std6ranges3__45__cpo8distanceE:
	.zero		1
	.type		_ZN34_INTERNAL_707f2b42_4_k_cu_7188b0576thrust24THRUST_300001_SM_1000_NS12placeholders2_6E,@object
	.size		_ZN34_INTERNAL_707f2b42_4_k_cu_7188b0576thrust24THRUST_300001_SM_1000_NS12placeholders2_6E,(_ZN34_INTERNAL_707f2b42_4_k_cu_7188b0574cuda3std3__45__cpo4cendE - _ZN34_INTERNAL_707f2b42_4_k_cu_7188b0576thrust24THRUST_300001_SM_1000_NS12placeholders2_6E)
_ZN34_INTERNAL_707f2b42_4_k_cu_7188b0576thrust24THRUST_300001_SM_1000_NS12placeholders2_6E:
	.zero		1
	.type		_ZN34_INTERNAL_707f2b42_4_k_cu_7188b0574cuda3std3__45__cpo4cendE,@object
	.size		_ZN34_INTERNAL_707f2b42_4_k_cu_7188b0574cuda3std3__45__cpo4cendE,(_ZN34_INTERNAL_707f2b42_4_k_cu_7188b0574cuda3std6ranges3__45__cpo4cendE - _ZN34_INTERNAL_707f2b42_4_k_cu_7188b0574cuda3std3__45__cpo4cendE)
_ZN34_INTERNAL_707f2b42_4_k_cu_7188b0574cuda3std3__45__cpo4cendE:
	.zero		1
	.type		_ZN34_INTERNAL_707f2b42_4_k_cu_7188b0574cuda3std6ranges3__45__cpo4cendE,@object
	.size		_ZN34_INTERNAL_707f2b42_4_k_cu_7188b0574cuda3std6ranges3__45__cpo4cendE,(_ZN34_INTERNAL_707f2b42_4_k_cu_7188b0574cuda3std3__420unreachable_sentinelE - _ZN34_INTERNAL_707f2b42_4_k_cu_7188b0574cuda3std6ranges3__45__cpo4cendE)
_ZN34_INTERNAL_707f2b42_4_k_cu_7188b0574cuda3std6ranges3__45__cpo4cendE:
	.zero		1
	.type		_ZN34_INTERNAL_707f2b42_4_k_cu_7188b0574cuda3std3__420unreachable_sentinelE,@object
	.size		_ZN34_INTERNAL_707f2b42_4_k_cu_7188b0574cuda3std3__420unreachable_sentinelE,(_ZN34_INTERNAL_707f2b42_4_k_cu_7188b0574cuda3std6ranges3__45__cpo5ssizeE - _ZN34_INTERNAL_707f2b42_4_k_cu_7188b0574cuda3std3__420unreachable_sentinelE)
_ZN34_INTERNAL_707f2b42_4_k_cu_7188b0574cuda3std3__420unreachable_sentinelE:
	.zero		1
	.type		_ZN34_INTERNAL_707f2b42_4_k_cu_7188b0574cuda3std6ranges3__45__cpo5ssizeE,@object
	.size		_ZN34_INTERNAL_707f2b42_4_k_cu_7188b0574cuda3std6ranges3__45__cpo5ssizeE,(_ZN34_INTERNAL_707f2b42_4_k_cu_7188b0576thrust24THRUST_300001_SM_1000_NS12placeholders3_10E - _ZN34_INTERNAL_707f2b42_4_k_cu_7188b0574cuda3std6ranges3__45__cpo5ssizeE)
_ZN34_INTERNAL_707f2b42_4_k_cu_7188b0574cuda3std6ranges3__45__cpo5ssizeE:
	.zero		1
	.type		_ZN34_INTERNAL_707f2b42_4_k_cu_7188b0576thrust24THRUST_300001_SM_1000_NS12placeholders3_10E,@object
	.size		_ZN34_INTERNAL_707f2b42_4_k_cu_7188b0576thrust24THRUST_300001_SM_1000_NS12placeholders3_10E,(_ZN34_INTERNAL_707f2b42_4_k_cu_7188b0574cuda3std3__45__cpo5crendE - _ZN34_INTERNAL_707f2b42_4_k_cu_7188b0576thrust24THRUST_300001_SM_1000_NS12placeholders3_10E)
_ZN34_INTERNAL_707f2b42_4_k_cu_7188b0576thrust24THRUST_300001_SM_1000_NS12placeholders3_10E:
	.zero		1
	.type		_ZN34_INTERNAL_707f2b42_4_k_cu_7188b0574cuda3std3__45__cpo5crendE,@object
	.size		_ZN34_INTERNAL_707f2b42_4_k_cu_7188b0574cuda3std3__45__cpo5crendE,(_ZN34_INTERNAL_707f2b42_4_k_cu_7188b0574cuda3std6ranges3__45__cpo4prevE - _ZN34_INTERNAL_707f2b42_4_k_cu_7188b0574cuda3std3__45__cpo5crendE)
_ZN34_INTERNAL_707f2b42_4_k_cu_7188b0574cuda3std3__45__cpo5crendE:
	.zero		1
	.type		_ZN34_INTERNAL_707f2b42_4_k_cu_7188b0574cuda3std6ranges3__45__cpo4prevE,@object
	.size		_ZN34_INTERNAL_707f2b42_4_k_cu_7188b0574cuda3std6ranges3__45__cpo4prevE,(_ZN34_INTERNAL_707f2b42_4_k_cu_7188b0574cuda3std6ranges3__45__cpo9iter_moveE - _ZN34_INTERNAL_707f2b42_4_k_cu_7188b0574cuda3std6ranges3__45__cpo4prevE)
_ZN34_INTERNAL_707f2b42_4_k_cu_7188b0574cuda3std6ranges3__45__cpo4prevE:
	.zero		1
	.type		_ZN34_INTERNAL_707f2b42_4_k_cu_7188b0574cuda3std6ranges3__45__cpo9iter_moveE,@object
	.size		_ZN34_INTERNAL_707f2b42_4_k_cu_7188b0574cuda3std6ranges3__45__cpo9iter_moveE,(_ZN34_INTERNAL_707f2b42_4_k_cu_7188b0576thrust24THRUST_300001_SM_1000_NS12placeholders2_2E - _ZN34_INTERNAL_707f2b42_4_k_cu_7188b0574cuda3std6ranges3__45__cpo9iter_moveE)
_ZN34_INTERNAL_707f2b42_4_k_cu_7188b0574cuda3std6ranges3__45__cpo9iter_moveE:
	.zero		1
	.type		_ZN34_INTERNAL_707f2b42_4_k_cu_7188b0576thrust24THRUST_300001_SM_1000_NS12placeholders2_2E,@object
	.size		_ZN34_INTERNAL_707f2b42_4_k_cu_7188b0576thrust24THRUST_300001_SM_1000_NS12placeholders2_2E,(_ZN34_INTERNAL_707f2b42_4_k_cu_7188b0576thrust24THRUST_300001_SM_1000_NS12placeholders2_4E - _ZN34_INTERNAL_707f2b42_4_k_cu_7188b0576thrust24THRUST_300001_SM_1000_NS12placeholders2_2E)
_ZN34_INTERNAL_707f2b42_4_k_cu_7188b0576thrust24THRUST_300001_SM_1000_NS12placeholders2_2E:
	.zero		1
	.type		_ZN34_INTERNAL_707f2b42_4_k_cu_7188b0576thrust24THRUST_300001_SM_1000_NS12placeholders2_4E,@object
	.size		_ZN34_INTERNAL_707f2b42_4_k_cu_7188b0576thrust24THRUST_300001_SM_1000_NS12placeholders2_4E,(_ZN34_INTERNAL_707f2b42_4_k_cu_7188b0574cuda3std3__45__cpo3endE - _ZN34_INTERNAL_707f2b42_4_k_cu_7188b0576thrust24THRUST_300001_SM_1000_NS12placeholders2_4E)
_ZN34_INTERNAL_707f2b42_4_k_cu_7188b0576thrust24THRUST_300001_SM_1000_NS12placeholders2_4E:
	.zero		1
	.type		_ZN34_INTERNAL_707f2b42_4_k_cu_7188b0574cuda3std3__45__cpo3endE,@object
	.size		_ZN34_INTERNAL_707f2b42_4_k_cu_7188b0574cuda3std3__45__cpo3endE,(_ZN34_INTERNAL_707f2b42_4_k_cu_7188b0574cuda3std6ranges3__45__cpo3endE - _ZN34_INTERNAL_707f2b42_4_k_cu_7188b0574cuda3std3__45__cpo3endE)
_ZN34_INTERNAL_707f2b42_4_k_cu_7188b0574cuda3std3__45__cpo3endE:
	.zero		1
	.type		_ZN34_INTERNAL_707f2b42_4_k_cu_7188b0574cuda3std6ranges3__45__cpo3endE,@object
	.size		_ZN34_INTERNAL_707f2b42_4_k_cu_7188b0574cuda3std6ranges3__45__cpo3endE,(_ZN34_INTERNAL_707f2b42_4_k_cu_7188b0574cuda3std3__419piecewise_constructE - _ZN34_INTERNAL_707f2b42_4_k_cu_7188b0574cuda3std6ranges3__45__cpo3endE)
_ZN34_INTERNAL_707f2b42_4_k_cu_7188b0574cuda3std6ranges3__45__cpo3endE:
	.zero		1
	.type		_ZN34_INTERNAL_707f2b42_4_k_cu_7188b0574cuda3std3__419piecewise_constructE,@object
	.size		_ZN34_INTERNAL_707f2b42_4_k_cu_7188b0574cuda3std3__419piecewise_constructE,(_ZN34_INTERNAL_707f2b42_4_k_cu_7188b0574cuda3std6ranges3__45__cpo5cdataE - _ZN34_INTERNAL_707f2b42_4_k_cu_7188b0574cuda3std3__419piecewise_constructE)
_ZN34_INTERNAL_707f2b42_4_k_cu_7188b0574cuda3std3__419piecewise_constructE:
	.zero		1
	.type		_ZN34_INTERNAL_707f2b42_4_k_cu_7188b0574cuda3std6ranges3__45__cpo5cdataE,@object
	.size		_ZN34_INTERNAL_707f2b42_4_k_cu_7188b0574cuda3std6ranges3__45__cpo5cdataE,(_ZN34_INTERNAL_707f2b42_4_k_cu_7188b0576thrust24THRUST_300001_SM_1000_NS12placeholders2_8E - _ZN34_INTERNAL_707f2b42_4_k_cu_7188b0574cuda3std6ranges3__45__cpo5cdataE)
_ZN34_INTERNAL_707f2b42_4_k_cu_7188b0574cuda3std6ranges3__45__cpo5cdataE:
	.zero		1
	.type		_ZN34_INTERNAL_707f2b42_4_k_cu_7188b0576thrust24THRUST_300001_SM_1000_NS12placeholders2_8E,@object
	.size		_ZN34_INTERNAL_707f2b42_4_k_cu_7188b0576thrust24THRUST_300001_SM_1000_NS12placeholders2_8E,(_ZN34_INTERNAL_707f2b42_4_k_cu_7188b0574cuda3std3__45__cpo4rendE - _ZN34_INTERNAL_707f2b42_4_k_cu_7188b0576thrust24THRUST_300001_SM_1000_NS12placeholders2_8E)
_ZN34_INTERNAL_707f2b42_4_k_cu_7188b0576thrust24THRUST_300001_SM_1000_NS12placeholders2_8E:
	.zero		1
	.type		_ZN34_INTERNAL_707f2b42_4_k_cu_7188b0574cuda3std3__45__cpo4rendE,@object
	.size		_ZN34_INTERNAL_707f2b42_4_k_cu_7188b0574cuda3std3__45__cpo4rendE,(_ZN34_INTERNAL_707f2b42_4_k_cu_7188b0574cuda3std6ranges3__45__cpo9iter_swapE - _ZN34_INTERNAL_707f2b42_4_k_cu_7188b0574cuda3std3__45__cpo4rendE)
_ZN34_INTERNAL_707f2b42_4_k_cu_7188b0574cuda3std3__45__cpo4rendE:
	.zero		1
	.type		_ZN34_INTERNAL_707f2b42_4_k_cu_7188b0574cuda3std6ranges3__45__cpo9iter_swapE,@object
	.size		_ZN34_INTERNAL_707f2b42_4_k_cu_7188b0574cuda3std6ranges3__45__cpo9iter_swapE,(_ZN34_INTERNAL_707f2b42_4_k_cu_7188b0574cuda3std3__48unexpectE - _ZN34_INTERNAL_707f2b42_4_k_cu_7188b0574cuda3std6ranges3__45__cpo9iter_swapE)
_ZN34_INTERNAL_707f2b42_4_k_cu_7188b0574cuda3std6ranges3__45__cpo9iter_swapE:
	.zero		1
	.type		_ZN34_INTERNAL_707f2b42_4_k_cu_7188b0574cuda3std3__48unexpectE,@object
	.size		_ZN34_INTERNAL_707f2b42_4_k_cu_7188b0574cuda3std3__48unexpectE,(_ZN34_INTERNAL_707f2b42_4_k_cu_7188b0576thrust24THRUST_300001_SM_1000_NS6system6detail10sequential3seqE - _ZN34_INTERNAL_707f2b42_4_k_cu_7188b0574cuda3std3__48unexpectE)
_ZN34_INTERNAL_707f2b42_4_k_cu_7188b0574cuda3std3__48unexpectE:
	.zero		1
	.type		_ZN34_INTERNAL_707f2b42_4_k_cu_7188b0576thrust24THRUST_300001_SM_1000_NS6system6detail10sequential3seqE,@object
	.size		_ZN34_INTERNAL_707f2b42_4_k_cu_7188b0576thrust24THRUST_300001_SM_1000_NS6system6detail10sequential3seqE,(.L_29 - _ZN34_INTERNAL_707f2b42_4_k_cu_7188b0576thrust24THRUST_300001_SM_1000_NS6system6detail10sequential3seqE)
_ZN34_INTERNAL_707f2b42_4_k_cu_7188b0576thrust24THRUST_300001_SM_1000_NS6system6detail10sequential3seqE:
	.zero		1
.L_29:


//--------------------- .nv.shared._Z19InclusiveSumKernel1PiS_ --------------------------
	.section	.nv.shared._Z19InclusiveSumKernel1PiS_,"aw",@nobits
	.sectionflags	@""
	.align	16
.nv.shared._Z19InclusiveSumKernel1PiS_:
	.zero		1696


//--------------------- .nv.constant0._ZN3cub18CUB_300001_SM_10006detail11EmptyKernelIvEEvv --------------------------
	.section	.nv.constant0._ZN3cub18CUB_300001_SM_10006detail11EmptyKernelIvEEvv,"a",@progbits
	.sectionflags	@""
	.align	4
.nv.constant0._ZN3cub18CUB_300001_SM_10006detail11EmptyKernelIvEEvv:
	.zero		896


//--------------------- .nv.constant0._Z19InclusiveSumKernel1PiS_ --------------------------
	.section	.nv.constant0._Z19InclusiveSumKernel1PiS_,"a",@progbits
	.sectionflags	@""
	.align	4
.nv.constant0._Z19InclusiveSumKernel1PiS_:
	.zero		912


//--------------------- SYMBOLS --------------------------

	.type		.nv.reservedSmem.offset0,@object
	.size		.nv.reservedSmem.offset0,0x4
	.type		.nv.reservedSmem.cap,@object
	.size		.nv.reservedSmem.cap,0x4
